//
// Generated by NVIDIA NVVM Compiler
//
// Compiler Build ID: CL-36424714
// Cuda compilation tools, release 13.0, V13.0.88
// Based on NVVM 20.0.0
//

.version 9.0
.target sm_100
.address_size 64

	// .globl	_Z5sgemmPfS_S_iiii

.visible .entry _Z5sgemmPfS_S_iiii(
	.param .u64 .ptr .align 1 _Z5sgemmPfS_S_iiii_param_0,
	.param .u64 .ptr .align 1 _Z5sgemmPfS_S_iiii_param_1,
	.param .u64 .ptr .align 1 _Z5sgemmPfS_S_iiii_param_2,
	.param .u32 _Z5sgemmPfS_S_iiii_param_3,
	.param .u32 _Z5sgemmPfS_S_iiii_param_4,
	.param .u32 _Z5sgemmPfS_S_iiii_param_5,
	.param .u32 _Z5sgemmPfS_S_iiii_param_6
)
{
	.reg .pred 	%p<13>;
	.reg .b32 	%r<41>;
	.reg .b32 	%f<68>;
	.reg .b64 	%rd<53>;

	ld.param.u64 	%rd7, [_Z5sgemmPfS_S_iiii_param_0];
	ld.param.u64 	%rd8, [_Z5sgemmPfS_S_iiii_param_1];
	ld.param.u64 	%rd6, [_Z5sgemmPfS_S_iiii_param_2];
	ld.param.u32 	%r20, [_Z5sgemmPfS_S_iiii_param_3];
	ld.param.u32 	%r18, [_Z5sgemmPfS_S_iiii_param_4];
	ld.param.u32 	%r19, [_Z5sgemmPfS_S_iiii_param_6];
	cvta.to.global.u64 	%rd1, %rd8;
	cvta.to.global.u64 	%rd2, %rd7;
	mov.u32 	%r21, %ctaid.y;
	mov.u32 	%r22, %ntid.y;
	mov.u32 	%r23, %tid.y;
	mad.lo.s32 	%r1, %r21, %r22, %r23;
	mov.u32 	%r24, %ctaid.x;
	mov.u32 	%r25, %ntid.x;
	mov.u32 	%r26, %tid.x;
	mad.lo.s32 	%r2, %r24, %r25, %r26;
	setp.ge.s32 	%p1, %r1, %r20;
	setp.ge.s32 	%p2, %r2, %r19;
	or.pred  	%p3, %p1, %p2;
	@%p3 bra 	$L__BB0_14;
	setp.lt.s32 	%p4, %r18, 1;
	mov.f32 	%f67, 0f00000000;
	@%p4 bra 	$L__BB0_13;
	mul.lo.s32 	%r3, %r18, %r1;
	and.b32  	%r4, %r18, 7;
	setp.lt.u32 	%p5, %r18, 8;
	mov.f32 	%f67, 0f00000000;
	mov.b32 	%r39, 0;
	@%p5 bra 	$L__BB0_5;
	and.b32  	%r39, %r18, 2147483640;
	neg.s32 	%r37, %r39;
	shl.b32 	%r7, %r19, 3;
	mul.wide.u32 	%rd9, %r3, 4;
	add.s64 	%rd10, %rd9, %rd2;
	add.s64 	%rd52, %rd10, 16;
	mov.f32 	%f67, 0f00000000;
	mul.wide.s32 	%rd13, %r19, 4;
	mov.u32 	%r36, %r2;
$L__BB0_4:
	.pragma "nounroll";
	ld.global.f32 	%f17, [%rd52+-16];
	mul.wide.s32 	%rd11, %r36, 4;
	add.s64 	%rd12, %rd1, %rd11;
	ld.global.f32 	%f18, [%rd12];
	fma.rn.f32 	%f19, %f17, %f18, %f67;
	ld.global.f32 	%f20, [%rd52+-12];
	add.s64 	%rd14, %rd12, %rd13;
	ld.global.f32 	%f21, [%rd14];
	fma.rn.f32 	%f22, %f20, %f21, %f19;
	ld.global.f32 	%f23, [%rd52+-8];
	add.s64 	%rd15, %rd14, %rd13;
	ld.global.f32 	%f24, [%rd15];
	fma.rn.f32 	%f25, %f23, %f24, %f22;
	ld.global.f32 	%f26, [%rd52+-4];
	add.s64 	%rd16, %rd15, %rd13;
	ld.global.f32 	%f27, [%rd16];
	fma.rn.f32 	%f28, %f26, %f27, %f25;
	ld.global.f32 	%f29, [%rd52];
	add.s64 	%rd17, %rd16, %rd13;
	ld.global.f32 	%f30, [%rd17];
	fma.rn.f32 	%f31, %f29, %f30, %f28;
	ld.global.f32 	%f32, [%rd52+4];
	add.s64 	%rd18, %rd17, %rd13;
	ld.global.f32 	%f33, [%rd18];
	fma.rn.f32 	%f34, %f32, %f33, %f31;
	ld.global.f32 	%f35, [%rd52+8];
	add.s64 	%rd19, %rd18, %rd13;
	ld.global.f32 	%f36, [%rd19];
	fma.rn.f32 	%f37, %f35, %f36, %f34;
	ld.global.f32 	%f38, [%rd52+12];
	add.s64 	%rd20, %rd19, %rd13;
	ld.global.f32 	%f39, [%rd20];
	fma.rn.f32 	%f67, %f38, %f39, %f37;
	add.s32 	%r37, %r37, 8;
	add.s32 	%r36, %r36, %r7;
	add.s64 	%rd52, %rd52, 32;
	setp.ne.s32 	%p6, %r37, 0;
	@%p6 bra 	$L__BB0_4;
$L__BB0_5:
	setp.eq.s32 	%p7, %r4, 0;
	@%p7 bra 	$L__BB0_13;
	and.b32  	%r13, %r18, 3;
	setp.lt.u32 	%p8, %r4, 4;
	@%p8 bra 	$L__BB0_8;
	add.s32 	%r28, %r39, %r3;
	mul.wide.u32 	%rd21, %r28, 4;
	add.s64 	%rd22, %rd2, %rd21;
	ld.global.f32 	%f41, [%rd22];
	mad.lo.s32 	%r29, %r39, %r19, %r2;
	mul.wide.s32 	%rd23, %r29, 4;
	add.s64 	%rd24, %rd1, %rd23;
	ld.global.f32 	%f42, [%rd24];
	fma.rn.f32 	%f43, %f41, %f42, %f67;
	cvt.u64.u32 	%rd25, %r3;
	cvt.u64.u32 	%rd26, %r39;
	add.s64 	%rd27, %rd26, %rd25;
	shl.b64 	%rd28, %rd27, 2;
	add.s64 	%rd29, %rd2, %rd28;
	ld.global.f32 	%f44, [%rd29+4];
	mul.wide.s32 	%rd30, %r19, 4;
	add.s64 	%rd31, %rd24, %rd30;
	ld.global.f32 	%f45, [%rd31];
	fma.rn.f32 	%f46, %f44, %f45, %f43;
	ld.global.f32 	%f47, [%rd29+8];
	add.s64 	%rd32, %rd31, %rd30;
	ld.global.f32 	%f48, [%rd32];
	fma.rn.f32 	%f49, %f47, %f48, %f46;
	ld.global.f32 	%f50, [%rd29+12];
	add.s64 	%rd33, %rd32, %rd30;
	ld.global.f32 	%f51, [%rd33];
	fma.rn.f32 	%f67, %f50, %f51, %f49;
	add.s32 	%r39, %r39, 4;
$L__BB0_8:
	setp.eq.s32 	%p9, %r13, 0;
	@%p9 bra 	$L__BB0_13;
	setp.eq.s32 	%p10, %r13, 1;
	@%p10 bra 	$L__BB0_11;
	add.s32 	%r30, %r39, %r3;
	mul.wide.u32 	%rd34, %r30, 4;
	add.s64 	%rd35, %rd2, %rd34;
	ld.global.f32 	%f53, [%rd35];
	mad.lo.s32 	%r31, %r39, %r19, %r2;
	mul.wide.s32 	%rd36, %r31, 4;
	add.s64 	%rd37, %rd1, %rd36;
	ld.global.f32 	%f54, [%rd37];
	fma.rn.f32 	%f55, %f53, %f54, %f67;
	cvt.u64.u32 	%rd38, %r3;
	cvt.u64.u32 	%rd39, %r39;
	add.s64 	%rd40, %rd39, %rd38;
	shl.b64 	%rd41, %rd40, 2;
	add.s64 	%rd42, %rd2, %rd41;
	ld.global.f32 	%f56, [%rd42+4];
	mul.wide.s32 	%rd43, %r19, 4;
	add.s64 	%rd44, %rd37, %rd43;
	ld.global.f32 	%f57, [%rd44];
	fma.rn.f32 	%f67, %f56, %f57, %f55;
	add.s32 	%r39, %r39, 2;
$L__BB0_11:
	and.b32  	%r32, %r18, 1;
	setp.eq.b32 	%p11, %r32, 1;
	not.pred 	%p12, %p11;
	@%p12 bra 	$L__BB0_13;
	add.s32 	%r33, %r39, %r3;
	mul.wide.u32 	%rd45, %r33, 4;
	add.s64 	%rd46, %rd2, %rd45;
	ld.global.f32 	%f58, [%rd46];
	mad.lo.s32 	%r34, %r39, %r19, %r2;
	mul.wide.s32 	%rd47, %r34, 4;
	add.s64 	%rd48, %rd1, %rd47;
	ld.global.f32 	%f59, [%rd48];
	fma.rn.f32 	%f67, %f58, %f59, %f67;
$L__BB0_13:
	mad.lo.s32 	%r35, %r19, %r1, %r2;
	cvta.to.global.u64 	%rd49, %rd6;
	mul.wide.s32 	%rd50, %r35, 4;
	add.s64 	%rd51, %rd49, %rd50;
	st.global.f32 	[%rd51], %f67;
$L__BB0_14:
	ret;

}


// ===== COMPILED SASS (sm_100) =====

	.target	sm_100

	.elftype	@"ET_EXEC"


//--------------------- .note.nv.tkinfo           --------------------------
	.section	.note.nv.tkinfo,"",@"SHT_NOTE"
	.sectionflags	@"SHF_NOTE_NV_TKINFO"
	.tkinfo
        /*0018*/ 	.word	0x00000002
        /*0030*/ 	.string	""
        /*0030*/ 	.string	"ptxas"
        /*0030*/ 	.string	"Cuda compilation tools, release 13.0, V13.0.88"
        /*0030*/ 	.string	"Build cuda_13.0.r13.0/compiler.36424714_0"
        /*0030*/ 	.string	"-arch sm_100 -m 64 "



//--------------------- .note.nv.cuinfo           --------------------------
	.section	.note.nv.cuinfo,"",@"SHT_NOTE"
	.sectionflags	@"SHF_NOTE_NV_CUINFO"
        /*0018*/ 	.short	0x0002
        /*001a*/ 	.short	0x0064
        /*001c*/ 	.short	0x0082
	.zero		2


//--------------------- .nv.info                  --------------------------
	.section	.nv.info,"",@"SHT_CUDA_INFO"
	.align	4


	//----- nvinfo : EIATTR_REGCOUNT
	.align		4
        /*0000*/ 	.byte	0x04, 0x2f
        /*0002*/ 	.short	(.L_1 - .L_0)
	.align		4
.L_0:
        /*0004*/ 	.word	index@(_Z5sgemmPfS_S_iiii)
        /*0008*/ 	.word	0x00000020


	//----- nvinfo : EIATTR_FRAME_SIZE
	.align		4
.L_1:
        /*000c*/ 	.byte	0x04, 0x11
        /*000e*/ 	.short	(.L_3 - .L_2)
	.align		4
.L_2:
        /*0010*/ 	.word	index@(_Z5sgemmPfS_S_iiii)
        /*0014*/ 	.word	0x00000000


	//----- nvinfo : EIATTR_MIN_STACK_SIZE
	.align		4
.L_3:
        /*0018*/ 	.byte	0x04, 0x12
        /*001a*/ 	.short	(.L_5 - .L_4)
	.align		4
.L_4:
        /*001c*/ 	.word	index@(_Z5sgemmPfS_S_iiii)
        /*0020*/ 	.word	0x00000000
.L_5:


//--------------------- .nv.compat                --------------------------
	.section	.nv.compat,"",@"SHT_CUDA_COMPAT_INFO"
	.align	4
        /*0000*/ 	.byte	0x02, 0x09, 0x00, 0x00, 0x02, 0x02, 0x01, 0x00, 0x02, 0x05, 0x05, 0x00, 0x03, 0x07, 0x01, 0x01
        /*0010*/ 	.byte	0x02, 0x03, 0x00, 0x00, 0x02, 0x06, 0x01, 0x00, 0x04, 0x0b, 0x08, 0x00, 0x09, 0x00, 0x00, 0x00
        /*0020*/ 	.byte	0x00, 0x00, 0x00, 0x00


//--------------------- .nv.info._Z5sgemmPfS_S_iiii --------------------------
	.section	.nv.info._Z5sgemmPfS_S_iiii,"",@"SHT_CUDA_INFO"
	.sectionflags	@""
	.align	4


	//----- nvinfo : EIATTR_CUDA_API_VERSION
	.align		4
        /*0000*/ 	.byte	0x04, 0x37
        /*0002*/ 	.short	(.L_7 - .L_6)
.L_6:
        /*0004*/ 	.word	0x00000082


	//----- nvinfo : EIATTR_KPARAM_INFO
	.align		4
.L_7:
        /*0008*/ 	.byte	0x04, 0x17
        /*000a*/ 	.short	(.L_9 - .L_8)
.L_8:
        /*000c*/ 	.word	0x00000000
        /*0010*/ 	.short	0x0006
        /*0012*/ 	.short	0x0024
        /*0014*/ 	.byte	0x00, 0xf0, 0x11, 0x00


	//----- nvinfo : EIATTR_KPARAM_INFO
	.align		4
.L_9:
        /*0018*/ 	.byte	0x04, 0x17
        /*001a*/ 	.short	(.L_11 - .L_10)
.L_10:
        /*001c*/ 	.word	0x00000000
        /*0020*/ 	.short	0x0005
        /*0022*/ 	.short	0x0020
        /*0024*/ 	.byte	0x00, 0xf0, 0x11, 0x00


	//----- nvinfo : EIATTR_KPARAM_INFO
	.align		4
.L_11:
        /*0028*/ 	.byte	0x04, 0x17
        /*002a*/ 	.short	(.L_13 - .L_12)
.L_12:
        /*002c*/ 	.word	0x00000000
        /*0030*/ 	.short	0x0004
        /*0032*/ 	.short	0x001c
        /*0034*/ 	.byte	0x00, 0xf0, 0x11, 0x00


	//----- nvinfo : EIATTR_KPARAM_INFO
	.align		4
.L_13:
        /*0038*/ 	.byte	0x04, 0x17
        /*003a*/ 	.short	(.L_15 - .L_14)
.L_14:
        /*003c*/ 	.word	0x00000000
        /*0040*/ 	.short	0x0003
        /*0042*/ 	.short	0x0018
        /*0044*/ 	.byte	0x00, 0xf0, 0x11, 0x00


	//----- nvinfo : EIATTR_KPARAM_INFO
	.align		4
.L_15:
        /*0048*/ 	.byte	0x04, 0x17
        /*004a*/ 	.short	(.L_17 - .L_16)
.L_16:
        /*004c*/ 	.word	0x00000000
        /*0050*/ 	.short	0x0002
        /*0052*/ 	.short	0x0010
        /*0054*/ 	.byte	0x00, 0xf5, 0x21, 0x00


	//----- nvinfo : EIATTR_KPARAM_INFO
	.align		4
.L_17:
        /*0058*/ 	.byte	0x04, 0x17
        /*005a*/ 	.short	(.L_19 - .L_18)
.L_18:
        /*005c*/ 	.word	0x00000000
        /*0060*/ 	.short	0x0001
        /*0062*/ 	.short	0x0008
        /*0064*/ 	.byte	0x00, 0xf5, 0x21, 0x00


	//----- nvinfo : EIATTR_KPARAM_INFO
	.align		4
.L_19:
        /*0068*/ 	.byte	0x04, 0x17
        /*006a*/ 	.short	(.L_21 - .L_20)
.L_20:
        /*006c*/ 	.word	0x00000000
        /*0070*/ 	.short	0x0000
        /*0072*/ 	.short	0x0000
        /*0074*/ 	.byte	0x00, 0xf5, 0x21, 0x00


	//----- nvinfo : EIATTR_SPARSE_MMA_MASK
	.align		4
.L_21:
        /*0078*/ 	.byte	0x03, 0x50
        /*007a*/ 	.short	0x0000


	//----- nvinfo : EIATTR_MAXREG_COUNT
	.align		4
        /*007c*/ 	.byte	0x03, 0x1b
        /*007e*/ 	.short	0x00ff


	//----- nvinfo : EIATTR_MERCURY_ISA_VERSION
	.align		4
        /*0080*/ 	.byte	0x03, 0x5f
        /*0082*/ 	.short	0x0101


	//----- nvinfo : EIATTR_VRC_CTA_INIT_COUNT
	.align		4
        /*0084*/ 	.byte	0x02, 0x4a
	.zero		1
	.zero		1


	//----- nvinfo : EIATTR_EXIT_INSTR_OFFSETS
	.align		4
        /*0088*/ 	.byte	0x04, 0x1c
        /*008a*/ 	.short	(.L_23 - .L_22)


	//   ....[0]....
.L_22:
        /*008c*/ 	.word	0x000000d0


	//   ....[1]....
        /*0090*/ 	.word	0x000008f0


	//----- nvinfo : EIATTR_CBANK_PARAM_SIZE
	.align		4
.L_23:
        /*0094*/ 	.byte	0x03, 0x19
        /*0096*/ 	.short	0x0028


	//----- nvinfo : EIATTR_PARAM_CBANK
	.align		4
        /*0098*/ 	.byte	0x04, 0x0a
        /*009a*/ 	.short	(.L_25 - .L_24)
	.align		4
.L_24:
        /*009c*/ 	.word	index@(.nv.constant0._Z5sgemmPfS_S_iiii)
        /*00a0*/ 	.short	0x0380
        /*00a2*/ 	.short	0x0028


	//----- nvinfo : EIATTR_SW_WAR
	.align		4
.L_25:
        /*00a4*/ 	.byte	0x04, 0x36
        /*00a6*/ 	.short	(.L_27 - .L_26)
.L_26:
        /*00a8*/ 	.word	0x00000008
.L_27:


//--------------------- .nv.callgraph             --------------------------
	.section	.nv.callgraph,"",@"SHT_CUDA_CALLGRAPH"
	.align	4
	.sectionentsize	8
	.align		4
        /*0000*/ 	.word	0x00000000
	.align		4
        /*0004*/ 	.word	0xffffffff
	.align		4
        /*0008*/ 	.word	0x00000000
	.align		4
        /*000c*/ 	.word	0xfffffffe
	.align		4
        /*0010*/ 	.word	0x00000000
	.align		4
        /*0014*/ 	.word	0xfffffffd
	.align		4
        /*0018*/ 	.word	0x00000000
	.align		4
        /*001c*/ 	.word	0xfffffffc


//--------------------- .text._Z5sgemmPfS_S_iiii  --------------------------
	.section	.text._Z5sgemmPfS_S_iiii,"ax",@progbits
	.align	128
        .global         _Z5sgemmPfS_S_iiii
        .type           _Z5sgemmPfS_S_iiii,@function
        .size           _Z5sgemmPfS_S_iiii,(.L_x_5 - _Z5sgemmPfS_S_iiii)
        .other          _Z5sgemmPfS_S_iiii,@"STO_CUDA_ENTRY STV_DEFAULT"
_Z5sgemmPfS_S_iiii:
.text._Z5sgemmPfS_S_iiii:
[----:B------:R-:W-:Y:S01]  /*0000*/  LDC R1, c[0x0][0x37c] ;  /* 0x0000df00ff017b82 */ /* 0x000fe20000000800 */
[----:B------:R-:W0:Y:S07]  /*0010*/  S2R R5, SR_TID.X ;  /* 0x0000000000057919 */ /* 0x000e2e0000002100 */
[----:B------:R-:W1:Y:S01]  /*0020*/  LDC R16, c[0x0][0x364] ;  /* 0x0000d900ff107b82 */ /* 0x000e620000000800 */
[----:B------:R-:W2:Y:S01]  /*0030*/  LDCU UR6, c[0x0][0x398] ;  /* 0x00007300ff0677ac */ /* 0x000ea20008000800 */
[----:B------:R-:W1:Y:S06]  /*0040*/  S2R R3, SR_TID.Y ;  /* 0x0000000000037919 */ /* 0x000e6c0000002200 */
[----:B------:R-:W0:Y:S08]  /*0050*/  S2UR UR5, SR_CTAID.X ;  /* 0x00000000000579c3 */ /* 0x000e300000002500 */
[----:B------:R-:W0:Y:S08]  /*0060*/  LDC R0, c[0x0][0x360] ;  /* 0x0000d800ff007b82 */ /* 0x000e300000000800 */
[----:B------:R-:W1:Y:S08]  /*0070*/  S2UR UR4, SR_CTAID.Y ;  /* 0x00000000000479c3 */ /* 0x000e700000002600 */
[----:B------:R-:W3:Y:S01]  /*0080*/  LDC R17, c[0x0][0x3a4] ;  /* 0x0000e900ff117b82 */ /* 0x000ee20000000800 */
[----:B0-----:R-:W-:-:S02]  /*0090*/  IMAD R0, R0, UR5, R5 ;  /* 0x0000000500007c24 */ /* 0x001fc4000f8e0205 */
[----:B-1----:R-:W-:-:S03]  /*00a0*/  IMAD R16, R16, UR4, R3 ;  /* 0x0000000410107c24 */ /* 0x002fc6000f8e0203 */
[----:B---3--:R-:W-:-:S04]  /*00b0*/  ISETP.GE.AND P0, PT, R0, R17, PT ;  /* 0x000000110000720c */ /* 0x008fc80003f06270 */
[----:B--2---:R-:W-:-:S13]  /*00c0*/  ISETP.GE.OR P0, PT, R16, UR6, P0 ;  /* 0x0000000610007c0c */ /* 0x004fda0008706670 */
[----:B------:R-:W-:Y:S05]  /*00d0*/  @P0 EXIT ;  /* 0x000000000000094d */ /* 0x000fea0003800000 */
[----:B------:R-:W0:Y:S01]  /*00e0*/  LDC R19, c[0x0][0x39c] ;  /* 0x0000e700ff137b82 */ /* 0x000e220000000800 */
[----:B------:R-:W1:Y:S01]  /*00f0*/  LDCU.64 UR4, c[0x0][0x358] ;  /* 0x00006b00ff0477ac */ /* 0x000e620008000a00 */
[----:B------:R-:W-:Y:S01]  /*0100*/  HFMA2 R24, -RZ, RZ, 0, 0 ;  /* 0x00000000ff187431 */ /* 0x000fe200000001ff */
[----:B0-----:R-:W-:-:S13]  /*0110*/  ISETP.GE.AND P0, PT, R19, 0x1, PT ;  /* 0x000000011300780c */ /* 0x001fda0003f06270 */
[----:B-1----:R-:W-:Y:S05]  /*0120*/  @!P0 BRA `(.L_x_0) ;  /* 0x0000000400e08947 */ /* 0x002fea0003800000 */
[C---:B------:R-:W-:Y:S01]  /*0130*/  ISETP.GE.U32.AND P1, PT, R19.reuse, 0x8, PT ;  /* 0x000000081300780c */ /* 0x040fe20003f26070 */
[----:B------:R-:W-:Y:S01]  /*0140*/  IMAD R20, R16, R19, RZ ;  /* 0x0000001310147224 */ /* 0x000fe200078e02ff */
[----:B------:R-:W-:Y:S02]  /*0150*/  LOP3.LUT R27, R19, 0x7, RZ, 0xc0, !PT ;  /* 0x00000007131b7812 */ /* 0x000fe400078ec0ff */
[----:B------:R-:W-:Y:S02]  /*0160*/  MOV R24, RZ ;  /* 0x000000ff00187202 */ /* 0x000fe40000000f00 */
[----:B------:R-:W-:Y:S02]  /*0170*/  ISETP.NE.AND P0, PT, R27, RZ, PT ;  /* 0x000000ff1b00720c */ /* 0x000fe40003f05270 */
[----:B------:R-:W-:-:S05]  /*0180*/  MOV R21, RZ ;  /* 0x000000ff00157202 */ /* 0x000fca0000000f00 */
[----:B------:R-:W-:Y:S06]  /*0190*/  @!P1 BRA `(.L_x_1) ;  /* 0x0000000000c49947 */ /* 0x000fec0003800000 */
[----:B------:R-:W0:Y:S01]  /*01a0*/  LDC.64 R2, c[0x0][0x380] ;  /* 0x0000e000ff027b82 */ /* 0x000e220000000a00 */
[----:B------:R-:W-:Y:S02]  /*01b0*/  LOP3.LUT R21, R19, 0x7ffffff8, RZ, 0xc0, !PT ;  /* 0x7ffffff813157812 */ /* 0x000fe400078ec0ff */
[----:B------:R-:W-:Y:S02]  /*01c0*/  MOV R24, RZ ;  /* 0x000000ff00187202 */ /* 0x000fe40000000f00 */
[----:B------:R-:W-:Y:S02]  /*01d0*/  MOV R18, R0 ;  /* 0x0000000000127202 */ /* 0x000fe40000000f00 */
[----:B------:R-:W-:Y:S01]  /*01e0*/  IADD3 R22, PT, PT, -R21, RZ, RZ ;  /* 0x000000ff15167210 */ /* 0x000fe20007ffe1ff */
[----:B0-----:R-:W-:-:S03]  /*01f0*/  IMAD.WIDE.U32 R2, R20, 0x4, R2 ;  /* 0x0000000414027825 */ /* 0x001fc600078e0002 */
[----:B------:R-:W-:-:S04]  /*0200*/  IADD3 R4, P1, PT, R2, 0x10, RZ ;  /* 0x0000001002047810 */ /* 0x000fc80007f3e0ff */
[----:B------:R-:W-:-:S09]  /*0210*/  IADD3.X R5, PT, PT, RZ, R3, RZ, P1, !PT ;  /* 0x00000003ff057210 */ /* 0x000fd20000ffe4ff */
.L_x_2:
[----:B------:R-:W0:Y:S01]  /*0220*/  LDC.64 R14, c[0x0][0x388] ;  /* 0x0000e200ff0e7b82 */ /* 0x000e220000000a00 */
[----:B------:R-:W-:Y:S02]  /*0230*/  MOV R2, R4 ;  /* 0x0000000400027202 */ /* 0x000fe40000000f00 */
[----:B------:R-:W-:-:S05]  /*0240*/  MOV R3, R5 ;  /* 0x0000000500037202 */ /* 0x000fca0000000f00 */
[----:B------:R-:W2:Y:S04]  /*0250*/  LDG.E R25, desc[UR4][R2.64+-0x10] ;  /* 0xfffff00402197981 */ /* 0x000ea8000c1e1900 */
[----:B------:R-:W3:Y:S04]  /*0260*/  LDG.E R23, desc[UR4][R2.64+-0xc] ;  /* 0xfffff40402177981 */ /* 0x000ee8000c1e1900 */
[----:B------:R-:W4:Y:S04]  /*0270*/  LDG.E R29, desc[UR4][R2.64+-0x8] ;  /* 0xfffff804021d7981 */ /* 0x000f28000c1e1900 */
[----:B------:R-:W5:Y:S01]  /*0280*/  LDG.E R28, desc[UR4][R2.64+-0x4] ;  /* 0xfffffc04021c7981 */ /* 0x000f62000c1e1900 */
[----:B0-----:R-:W-:-:S05]  /*0290*/  IMAD.WIDE R14, R18, 0x4, R14 ;  /* 0x00000004120e7825 */ /* 0x001fca00078e020e */
[----:B------:R0:W2:Y:S01]  /*02a0*/  LDG.E R26, desc[UR4][R14.64] ;  /* 0x000000040e1a7981 */ /* 0x0000a2000c1e1900 */
[----:B------:R-:W-:-:S04]  /*02b0*/  IMAD.WIDE R12, R17, 0x4, R14 ;  /* 0x00000004110c7825 */ /* 0x000fc800078e020e */
[C---:B------:R-:W-:Y:S02]  /*02c0*/  IMAD.WIDE R4, R17.reuse, 0x4, R12 ;  /* 0x0000000411047825 */ /* 0x040fe400078e020c */
[----:B------:R-:W3:Y:S02]  /*02d0*/  LDG.E R12, desc[UR4][R12.64] ;  /* 0x000000040c0c7981 */ /* 0x000ee4000c1e1900 */
[C---:B------:R-:W-:Y:S02]  /*02e0*/  IMAD.WIDE R8, R17.reuse, 0x4, R4 ;  /* 0x0000000411087825 */ /* 0x040fe400078e0204 */
[----:B------:R-:W4:Y:S02]  /*02f0*/  LDG.E R4, desc[UR4][R4.64] ;  /* 0x0000000404047981 */ /* 0x000f24000c1e1900 */
[C---:B------:R-:W-:Y:S02]  /*0300*/  IMAD.WIDE R6, R17.reuse, 0x4, R8 ;  /* 0x0000000411067825 */ /* 0x040fe400078e0208 */
[----:B------:R-:W5:Y:S02]  /*0310*/  LDG.E R8, desc[UR4][R8.64] ;  /* 0x0000000408087981 */ /* 0x000f64000c1e1900 */
[----:B------:R-:W-:-:S02]  /*0320*/  IMAD.WIDE R10, R17, 0x4, R6 ;  /* 0x00000004110a7825 */ /* 0x000fc400078e0206 */
[----:B------:R-:W5:Y:S04]  /*0330*/  LDG.E R5, desc[UR4][R2.64] ;  /* 0x0000000402057981 */ /* 0x000f68000c1e1900 */
[----:B------:R-:W5:Y:S01]  /*0340*/  LDG.E R6, desc[UR4][R6.64] ;  /* 0x0000000406067981 */ /* 0x000f62000c1e1900 */
[----:B0-----:R-:W-:-:S03]  /*0350*/  IMAD.WIDE R14, R17, 0x4, R10 ;  /* 0x00000004110e7825 */ /* 0x001fc600078e020a */
[----:B------:R-:W5:Y:S04]  /*0360*/  LDG.E R10, desc[UR4][R10.64] ;  /* 0x000000040a0a7981 */ /* 0x000f68000c1e1900 */
[----:B------:R-:W5:Y:S04]  /*0370*/  LDG.E R13, desc[UR4][R14.64] ;  /* 0x000000040e0d7981 */ /* 0x000f68000c1e1900 */
[----:B------:R-:W5:Y:S04]  /*0380*/  LDG.E R7, desc[UR4][R2.64+0x4] ;  /* 0x0000040402077981 */ /* 0x000f68000c1e1900 */
[----:B------:R-:W5:Y:S01]  /*0390*/  LDG.E R9, desc[UR4][R2.64+0xc] ;  /* 0x00000c0402097981 */ /* 0x000f62000c1e1900 */
[----:B--2---:R-:W-:Y:S01]  /*03a0*/  FFMA R26, R25, R26, R24 ;  /* 0x0000001a191a7223 */ /* 0x004fe20000000018 */
[----:B------:R-:W-:-:S02]  /*03b0*/  IMAD.WIDE R24, R17, 0x4, R14 ;  /* 0x0000000411187825 */ /* 0x000fc400078e020e */
[----:B------:R-:W2:Y:S04]  /*03c0*/  LDG.E R14, desc[UR4][R2.64+0x8] ;  /* 0x00000804020e7981 */ /* 0x000ea8000c1e1900 */
[----:B------:R-:W2:Y:S01]  /*03d0*/  LDG.E R24, desc[UR4][R24.64] ;  /* 0x0000000418187981 */ /* 0x000ea2000c1e1900 */
[----:B---3--:R-:W-:Y:S01]  /*03e0*/  FFMA R12, R23, R12, R26 ;  /* 0x0000000c170c7223 */ /* 0x008fe2000000001a */
[----:B------:R-:W-:-:S03]  /*03f0*/  IADD3 R22, PT, PT, R22, 0x8, RZ ;  /* 0x0000000816167810 */ /* 0x000fc60007ffe0ff */
[----:B----4-:R-:W-:Y:S01]  /*0400*/  FFMA R29, R29, R4, R12 ;  /* 0x000000041d1d7223 */ /* 0x010fe2000000000c */
[----:B------:R-:W-:-:S03]  /*0410*/  ISETP.NE.AND P1, PT, R22, RZ, PT ;  /* 0x000000ff1600720c */ /* 0x000fc60003f25270 */
[----:B-----5:R-:W-:Y:S01]  /*0420*/  FFMA R8, R28, R8, R29 ;  /* 0x000000081c087223 */ /* 0x020fe2000000001d */
[----:B------:R-:W-:-:S03]  /*0430*/  IADD3 R4, P2, PT, R2, 0x20, RZ ;  /* 0x0000002002047810 */ /* 0x000fc60007f5e0ff */
[----:B------:R-:W-:Y:S01]  /*0440*/  FFMA R6, R5, R6, R8 ;  /* 0x0000000605067223 */ /* 0x000fe20000000008 */
[----:B------:R-:W-:Y:S02]  /*0450*/  IADD3.X R5, PT, PT, RZ, R3, RZ, P2, !PT ;  /* 0x00000003ff057210 */ /* 0x000fe400017fe4ff */
[----:B------:R-:W-:Y:S01]  /*0460*/  LEA R18, R17, R18, 0x3 ;  /* 0x0000001211127211 */ /* 0x000fe200078e18ff */
[----:B------:R-:W-:-:S04]  /*0470*/  FFMA R7, R7, R10, R6 ;  /* 0x0000000a07077223 */ /* 0x000fc80000000006 */
[----:B--2---:R-:W-:-:S04]  /*0480*/  FFMA R14, R14, R13, R7 ;  /* 0x0000000d0e0e7223 */ /* 0x004fc80000000007 */
[----:B------:R-:W-:Y:S01]  /*0490*/  FFMA R24, R9, R24, R14 ;  /* 0x0000001809187223 */ /* 0x000fe2000000000e */
[----:B------:R-:W-:Y:S06]  /*04a0*/  @P1 BRA `(.L_x_2) ;  /* 0xfffffffc005c1947 */ /* 0x000fec000383ffff */
.L_x_1:
[----:B------:R-:W-:Y:S05]  /*04b0*/  @!P0 BRA `(.L_x_0) ;  /* 0x0000000000fc8947 */ /* 0x000fea0003800000 */
[----:B------:R-:W-:Y:S02]  /*04c0*/  ISETP.GE.U32.AND P1, PT, R27, 0x4, PT ;  /* 0x000000041b00780c */ /* 0x000fe40003f26070 */
[----:B------:R-:W-:-:S04]  /*04d0*/  LOP3.LUT R14, R19, 0x3, RZ, 0xc0, !PT ;  /* 0x00000003130e7812 */ /* 0x000fc800078ec0ff */
[----:B------:R-:W-:-:S07]  /*04e0*/  ISETP.NE.AND P0, PT, R14, RZ, PT ;  /* 0x000000ff0e00720c */ /* 0x000fce0003f05270 */
[----:B------:R-:W-:Y:S06]  /*04f0*/  @!P1 BRA `(.L_x_3) ;  /* 0x00000000006c9947 */ /* 0x000fec0003800000 */
[----:B------:R-:W0:Y:S01]  /*0500*/  LDC.64 R4, c[0x0][0x388] ;  /* 0x0000e200ff047b82 */ /* 0x000e220000000a00 */
[----:B------:R-:W1:Y:S01]  /*0510*/  LDCU.64 UR6, c[0x0][0x380] ;  /* 0x00007000ff0677ac */ /* 0x000e620008000a00 */
[----:B------:R-:W-:Y:S01]  /*0520*/  IMAD R7, R21, R17, R0 ;  /* 0x0000001115077224 */ /* 0x000fe200078e0200 */
[CC--:B------:R-:W-:Y:S02]  /*0530*/  IADD3 R3, PT, PT, R20.reuse, R21.reuse, RZ ;  /* 0x0000001514037210 */ /* 0x0c0fe40007ffe0ff */
[----:B------:R-:W-:-:S03]  /*0540*/  IADD3 R8, P1, PT, R20, R21, RZ ;  /* 0x0000001514087210 */ /* 0x000fc60007f3e0ff */
[----:B------:R-:W2:Y:S01]  /*0550*/  LDC.64 R12, c[0x0][0x380] ;  /* 0x0000e000ff0c7b82 */ /* 0x000ea20000000a00 */
[----:B0-----:R-:W-:-:S04]  /*0560*/  IMAD.WIDE R4, R7, 0x4, R4 ;  /* 0x0000000407047825 */ /* 0x001fc800078e0204 */
[----:B------:R-:W-:Y:S02]  /*0570*/  IMAD.WIDE R6, R17, 0x4, R4 ;  /* 0x0000000411067825 */ /* 0x000fe400078e0204 */
[----:B------:R-:W3:Y:S02]  /*0580*/  LDG.E R4, desc[UR4][R4.64] ;  /* 0x0000000404047981 */ /* 0x000ee4000c1e1900 */
[----:B--2---:R-:W-:Y:S01]  /*0590*/  IMAD.WIDE.U32 R12, R3, 0x4, R12 ;  /* 0x00000004030c7825 */ /* 0x004fe200078e000c */
[----:B------:R-:W-:Y:S02]  /*05a0*/  IADD3.X R3, PT, PT, RZ, RZ, RZ, P1, !PT ;  /* 0x000000ffff037210 */ /* 0x000fe40000ffe4ff */
[----:B-1----:R-:W-:-:S03]  /*05b0*/  LEA R2, P1, R8, UR6, 0x2 ;  /* 0x0000000608027c11 */ /* 0x002fc6000f8210ff */
[----:B------:R-:W3:Y:S01]  /*05c0*/  LDG.E R13, desc[UR4][R12.64] ;  /* 0x000000040c0d7981 */ /* 0x000ee2000c1e1900 */
[----:B------:R-:W-:Y:S01]  /*05d0*/  LEA.HI.X R3, R8, UR7, R3, 0x2, P1 ;  /* 0x0000000708037c11 */ /* 0x000fe200088f1403 */
[C---:B------:R-:W-:Y:S02]  /*05e0*/  IMAD.WIDE R8, R17.reuse, 0x4, R6 ;  /* 0x0000000411087825 */ /* 0x040fe400078e0206 */
[----:B------:R-:W2:Y:S04]  /*05f0*/  LDG.E R6, desc[UR4][R6.64] ;  /* 0x0000000406067981 */ /* 0x000ea8000c1e1900 */
[----:B------:R-:W2:Y:S01]  /*0600*/  LDG.E R15, desc[UR4][R2.64+0x4] ;  /* 0x00000404020f7981 */ /* 0x000ea2000c1e1900 */
[----:B------:R-:W-:-:S03]  /*0610*/  IMAD.WIDE R10, R17, 0x4, R8 ;  /* 0x00000004110a7825 */ /* 0x000fc600078e0208 */
[----:B------:R-:W4:Y:S04]  /*0620*/  LDG.E R22, desc[UR4][R8.64] ;  /* 0x0000000408167981 */ /* 0x000f28000c1e1900 */
[----:B------:R-:W4:Y:S04]  /*0630*/  LDG.E R18, desc[UR4][R2.64+0x8] ;  /* 0x0000080402127981 */ /* 0x000f28000c1e1900 */
[----:B------:R-:W5:Y:S04]  /*0640*/  LDG.E R26, desc[UR4][R2.64+0xc] ;  /* 0x00000c04021a7981 */ /* 0x000f68000c1e1900 */
[----:B------:R-:W5:Y:S01]  /*0650*/  LDG.E R10, desc[UR4][R10.64] ;  /* 0x000000040a0a7981 */ /* 0x000f62000c1e1900 */
[----:B------:R-:W-:Y:S01]  /*0660*/  IADD3 R21, PT, PT, R21, 0x4, RZ ;  /* 0x0000000415157810 */ /* 0x000fe20007ffe0ff */
[----:B---3--:R-:W-:-:S04]  /*0670*/  FFMA R24, R13, R4, R24 ;  /* 0x000000040d187223 */ /* 0x008fc80000000018 */
[----:B--2---:R-:W-:-:S04]  /*0680*/  FFMA R15, R15, R6, R24 ;  /* 0x000000060f0f7223 */ /* 0x004fc80000000018 */
[----:B----4-:R-:W-:-:S04]  /*0690*/  FFMA R15, R18, R22, R15 ;  /* 0x00000016120f7223 */ /* 0x010fc8000000000f */
[----:B-----5:R-:W-:-:S07]  /*06a0*/  FFMA R24, R26, R10, R15 ;  /* 0x0000000a1a187223 */ /* 0x020fce000000000f */
.L_x_3:
[----:B------:R-:W-:Y:S05]  /*06b0*/  @!P0 BRA `(.L_x_0) ;  /* 0x00000000007c8947 */ /* 0x000fea0003800000 */
[----:B------:R-:W-:Y:S01]  /*06c0*/  ISETP.NE.AND P1, PT, R14, 0x1, PT ;  /* 0x000000010e00780c */ /* 0x000fe20003f25270 */
[----:B------:R-:W0:Y:S01]  /*06d0*/  LDC.64 R10, c[0x0][0x380] ;  /* 0x0000e000ff0a7b82 */ /* 0x000e220000000a00 */
[----:B------:R-:W-:-:S04]  /*06e0*/  LOP3.LUT R19, R19, 0x1, RZ, 0xc0, !PT ;  /* 0x0000000113137812 */ /* 0x000fc800078ec0ff */
[----:B------:R-:W-:-:S03]  /*06f0*/  ISETP.NE.U32.AND P0, PT, R19, 0x1, PT ;  /* 0x000000011300780c */ /* 0x000fc60003f05070 */
[----:B------:R-:W1:Y:S04]  /*0700*/  LDC.64 R8, c[0x0][0x388] ;  /* 0x0000e200ff087b82 */ /* 0x000e680000000a00 */
[CC--:B------:R-:W-:Y:S02]  /*0710*/  @P1 IADD3 R13, PT, PT, R20.reuse, R21.reuse, RZ ;  /* 0x00000015140d1210 */ /* 0x0c0fe40007ffe0ff */
[----:B------:R-:W-:Y:S02]  /*0720*/  @P1 IADD3 R12, P2, PT, R20, R21, RZ ;  /* 0x00000015140c1210 */ /* 0x000fe40007f5e0ff */
[----:B------:R-:W2:Y:S02]  /*0730*/  @P1 LDC.64 R2, c[0x0][0x380] ;  /* 0x0000e000ff021b82 */ /* 0x000ea40000000a00 */
[----:B------:R-:W-:-:S06]  /*0740*/  @P1 IADD3.X R14, PT, PT, RZ, RZ, RZ, P2, !PT ;  /* 0x000000ffff0e1210 */ /* 0x000fcc00017fe4ff */
[----:B------:R-:W3:Y:S01]  /*0750*/  LDC.64 R4, c[0x0][0x380] ;  /* 0x0000e000ff047b82 */ /* 0x000ee20000000a00 */
[----:B0-----:R-:W-:-:S04]  /*0760*/  @P1 IMAD.WIDE.U32 R10, R13, 0x4, R10 ;  /* 0x000000040d0a1825 */ /* 0x001fc800078e000a */
[C---:B------:R-:W-:Y:S01]  /*0770*/  @P1 IMAD R13, R21.reuse, R17, R0 ;  /* 0x00000011150d1224 */ /* 0x040fe200078e0200 */
[----:B------:R-:W-:Y:S01]  /*0780*/  @P1 IADD3 R21, PT, PT, R21, 0x2, RZ ;  /* 0x0000000215151810 */ /* 0x000fe20007ffe0ff */
[----:B------:R-:W4:Y:S01]  /*0790*/  @P1 LDG.E R11, desc[UR4][R10.64] ;  /* 0x000000040a0b1981 */ /* 0x000f22000c1e1900 */
[----:B------:R-:W0:Y:S01]  /*07a0*/  LDC.64 R6, c[0x0][0x388] ;  /* 0x0000e200ff067b82 */ /* 0x000e220000000a00 */
[----:B-1----:R-:W-:Y:S01]  /*07b0*/  @P1 IMAD.WIDE R8, R13, 0x4, R8 ;  /* 0x000000040d081825 */ /* 0x002fe200078e0208 */
[----:B------:R-:W-:Y:S02]  /*07c0*/  @!P0 IADD3 R15, PT, PT, R20, R21, RZ ;  /* 0x00000015140f8210 */ /* 0x000fe40007ffe0ff */
[----:B--2---:R-:W-:Y:S01]  /*07d0*/  @P1 LEA R2, P2, R12, R2, 0x2 ;  /* 0x000000020c021211 */ /* 0x004fe200078410ff */
[----:B------:R-:W-:-:S03]  /*07e0*/  @!P0 IMAD R21, R21, R17, R0 ;  /* 0x0000001115158224 */ /* 0x000fc600078e0200 */
[----:B------:R-:W-:Y:S01]  /*07f0*/  @P1 LEA.HI.X R3, R12, R3, R14, 0x2, P2 ;  /* 0x000000030c031211 */ /* 0x000fe200010f140e */
[----:B------:R-:W-:Y:S01]  /*0800*/  @P1 IMAD.WIDE R12, R17, 0x4, R8 ;  /* 0x00000004110c1825 */ /* 0x000fe200078e0208 */
[----:B------:R-:W4:Y:S03]  /*0810*/  @P1 LDG.E R14, desc[UR4][R8.64] ;  /* 0x00000004080e1981 */ /* 0x000f26000c1e1900 */
[----:B---3--:R-:W-:Y:S01]  /*0820*/  @!P0 IMAD.WIDE.U32 R4, R15, 0x4, R4 ;  /* 0x000000040f048825 */ /* 0x008fe200078e0004 */
[----:B------:R-:W2:Y:S04]  /*0830*/  @P1 LDG.E R2, desc[UR4][R2.64+0x4] ;  /* 0x0000040402021981 */ /* 0x000ea8000c1e1900 */
[----:B------:R-:W2:Y:S01]  /*0840*/  @P1 LDG.E R12, desc[UR4][R12.64] ;  /* 0x000000040c0c1981 */ /* 0x000ea2000c1e1900 */
[----:B0-----:R-:W-:-:S03]  /*0850*/  @!P0 IMAD.WIDE R6, R21, 0x4, R6 ;  /* 0x0000000415068825 */ /* 0x001fc600078e0206 */
[----:B------:R-:W3:Y:S04]  /*0860*/  @!P0 LDG.E R5, desc[UR4][R4.64] ;  /* 0x0000000404058981 */ /* 0x000ee8000c1e1900 */
[----:B------:R-:W3:Y:S01]  /*0870*/  @!P0 LDG.E R6, desc[UR4][R6.64] ;  /* 0x0000000406068981 */ /* 0x000ee2000c1e1900 */
[----:B----4-:R-:W-:-:S04]  /*0880*/  @P1 FFMA R11, R11, R14, R24 ;  /* 0x0000000e0b0b1223 */ /* 0x010fc80000000018 */
[----:B--2---:R-:W-:-:S04]  /*0890*/  @P1 FFMA R24, R2, R12, R11 ;  /* 0x0000000c02181223 */ /* 0x004fc8000000000b */
[----:B---3--:R-:W-:-:S07]  /*08a0*/  @!P0 FFMA R24, R5, R6, R24 ;  /* 0x0000000605188223 */ /* 0x008fce0000000018 */
.L_x_0:
[----:B------:R-:W0:Y:S01]  /*08b0*/  LDC.64 R2, c[0x0][0x390] ;  /* 0x0000e400ff027b82 */ /* 0x000e220000000a00 */
[----:B------:R-:W-:-:S04]  /*08c0*/  IMAD R17, R16, R17, R0 ;  /* 0x0000001110117224 */ /* 0x000fc800078e0200 */
[----:B0-----:R-:W-:-:S05]  /*08d0*/  IMAD.WIDE R2, R17, 0x4, R2 ;  /* 0x0000000411027825 */ /* 0x001fca00078e0202 */
[----:B------:R-:W-:Y:S01]  /*08e0*/  STG.E desc[UR4][R2.64], R24 ;  /* 0x0000001802007986 */ /* 0x000fe2000c101904 */
[----:B------:R-:W-:Y:S05]  /*08f0*/  EXIT ;  /* 0x000000000000794d */ /* 0x000fea0003800000 */
.L_x_4:
[----:B------:R-:W-:-:S00]  /*0900*/  BRA `(.L_x_4) ;  /* 0xfffffffc00fc7947 */ /* 0x000fc0000383ffff */
[----:B------:R-:W-:-:S00]  /*0910*/  NOP ;  /* 0x0000000000007918 */ /* 0x000fc00000000000 */
        /* <DEDUP_REMOVED lines=14> */
.L_x_5:


//--------------------- .nv.shared.reserved.0     --------------------------
	.section	.nv.shared.reserved.0,"aw",@nobits
	.weak		__nv_reservedSMEM_offset_0_alias
	.size		__nv_reservedSMEM_offset_0_alias, 0, 64
	.other		__nv_reservedSMEM_offset_0_alias,@"STO_CUDA_RESERVED_SHARED STV_DEFAULT"
__nv_reservedSMEM_offset_0_alias:
	.zero		0
	.zero		64


//--------------------- .nv.constant0._Z5sgemmPfS_S_iiii --------------------------
	.section	.nv.constant0._Z5sgemmPfS_S_iiii,"a",@progbits
	.sectionflags	@""
	.align	4
.nv.constant0._Z5sgemmPfS_S_iiii:
	.zero		936


//--------------------- SYMBOLS --------------------------

	.type		.nv.reservedSmem.offset0,@object
	.size		.nv.reservedSmem.offset0,0x4
